//
// Generated by NVIDIA NVVM Compiler
//
// Compiler Build ID: CL-36424714
// Cuda compilation tools, release 13.0, V13.0.88
// Based on NVVM 20.0.0
//

.version 9.0
.target sm_100
.address_size 64

	// .globl	_Z9transposePiS_
// _ZZ15transposeSharedPiS_E5share has been demoted

.visible .entry _Z9transposePiS_(
	.param .u64 .ptr .align 1 _Z9transposePiS__param_0,
	.param .u64 .ptr .align 1 _Z9transposePiS__param_1
)
{
	.reg .b32 	%r<7>;
	.reg .b64 	%rd<9>;

	ld.param.u64 	%rd1, [_Z9transposePiS__param_0];
	ld.param.u64 	%rd2, [_Z9transposePiS__param_1];
	cvta.to.global.u64 	%rd3, %rd2;
	cvta.to.global.u64 	%rd4, %rd1;
	mov.u32 	%r1, %ntid.x;
	mov.u32 	%r2, %ctaid.x;
	mov.u32 	%r3, %tid.x;
	mad.lo.s32 	%r4, %r1, %r2, %r3;
	mad.lo.s32 	%r5, %r1, %r3, %r2;
	mul.wide.s32 	%rd5, %r4, 4;
	add.s64 	%rd6, %rd4, %rd5;
	ld.global.u32 	%r6, [%rd6];
	mul.wide.s32 	%rd7, %r5, 4;
	add.s64 	%rd8, %rd3, %rd7;
	st.global.u32 	[%rd8], %r6;
	ret;

}
	// .globl	_Z15transposeSharedPiS_
.visible .entry _Z15transposeSharedPiS_(
	.param .u64 .ptr .align 1 _Z15transposeSharedPiS__param_0,
	.param .u64 .ptr .align 1 _Z15transposeSharedPiS__param_1
)
{
	.reg .b32 	%r<30>;
	.reg .b64 	%rd<9>;
	// demoted variable
	.shared .align 4 .b8 _ZZ15transposeSharedPiS_E5share[4352];
	ld.param.u64 	%rd1, [_Z15transposeSharedPiS__param_0];
	ld.param.u64 	%rd2, [_Z15transposeSharedPiS__param_1];
	cvta.to.global.u64 	%rd3, %rd2;
	cvta.to.global.u64 	%rd4, %rd1;
	mov.u32 	%r1, %ntid.x;
	mov.u32 	%r2, %ctaid.x;
	mul.lo.s32 	%r3, %r1, %r2;
	mov.u32 	%r4, %tid.x;
	add.s32 	%r5, %r3, %r4;
	mov.u32 	%r6, %ntid.y;
	mov.u32 	%r7, %ctaid.y;
	mul.lo.s32 	%r8, %r6, %r7;
	mov.u32 	%r9, %tid.y;
	add.s32 	%r10, %r8, %r9;
	mov.u32 	%r11, %nctaid.x;
	mul.lo.s32 	%r12, %r11, %r1;
	mad.lo.s32 	%r13, %r12, %r10, %r5;
	mul.wide.s32 	%rd5, %r13, 4;
	add.s64 	%rd6, %rd4, %rd5;
	ld.global.u32 	%r14, [%rd6];
	mov.u32 	%r15, _ZZ15transposeSharedPiS_E5share;
	mad.lo.s32 	%r16, %r9, 136, %r15;
	shl.b32 	%r17, %r4, 2;
	add.s32 	%r18, %r16, %r17;
	st.shared.u32 	[%r18], %r14;
	bar.sync 	0;
	mad.lo.s32 	%r19, %r9, %r1, %r4;
	div.u32 	%r20, %r19, %r6;
	mul.lo.s32 	%r21, %r20, %r6;
	sub.s32 	%r22, %r19, %r21;
	add.s32 	%r23, %r20, %r3;
	add.s32 	%r24, %r22, %r8;
	mad.lo.s32 	%r25, %r12, %r23, %r24;
	mad.lo.s32 	%r26, %r22, 136, %r15;
	shl.b32 	%r27, %r20, 2;
	add.s32 	%r28, %r26, %r27;
	ld.shared.u32 	%r29, [%r28];
	mul.wide.s32 	%rd7, %r25, 4;
	add.s64 	%rd8, %rd3, %rd7;
	st.global.u32 	[%rd8], %r29;
	ret;

}
	// .globl	_Z8generatePi
.visible .entry _Z8generatePi(
	.param .u64 .ptr .align 1 _Z8generatePi_param_0
)
{
	.reg .b32 	%r<5>;
	.reg .b64 	%rd<5>;

	ld.param.u64 	%rd1, [_Z8generatePi_param_0];
	cvta.to.global.u64 	%rd2, %rd1;
	mov.u32 	%r1, %ntid.x;
	mov.u32 	%r2, %ctaid.x;
	mov.u32 	%r3, %tid.x;
	mad.lo.s32 	%r4, %r1, %r2, %r3;
	mul.wide.s32 	%rd3, %r4, 4;
	add.s64 	%rd4, %rd2, %rd3;
	st.global.u32 	[%rd4], %r4;
	ret;

}


// ===== COMPILED SASS (sm_100) =====

	.target	sm_100

	.elftype	@"ET_EXEC"


//--------------------- .note.nv.tkinfo           --------------------------
	.section	.note.nv.tkinfo,"",@"SHT_NOTE"
	.sectionflags	@"SHF_NOTE_NV_TKINFO"
	.tkinfo
        /*0018*/ 	.word	0x00000002
        /*0030*/ 	.string	""
        /*0030*/ 	.string	"ptxas"
        /*0030*/ 	.string	"Cuda compilation tools, release 13.0, V13.0.88"
        /*0030*/ 	.string	"Build cuda_13.0.r13.0/compiler.36424714_0"
        /*0030*/ 	.string	"-arch sm_100 -m 64 "



//--------------------- .note.nv.cuinfo           --------------------------
	.section	.note.nv.cuinfo,"",@"SHT_NOTE"
	.sectionflags	@"SHF_NOTE_NV_CUINFO"
        /*0018*/ 	.short	0x0002
        /*001a*/ 	.short	0x0064
        /*001c*/ 	.short	0x0082
	.zero		2


//--------------------- .nv.info                  --------------------------
	.section	.nv.info,"",@"SHT_CUDA_INFO"
	.align	4


	//----- nvinfo : EIATTR_REGCOUNT
	.align		4
        /*0000*/ 	.byte	0x04, 0x2f
        /*0002*/ 	.short	(.L_1 - .L_0)
	.align		4
.L_0:
        /*0004*/ 	.word	index@(_Z9transposePiS_)
        /*0008*/ 	.word	0x0000000a


	//----- nvinfo : EIATTR_FRAME_SIZE
	.align		4
.L_1:
        /*000c*/ 	.byte	0x04, 0x11
        /*000e*/ 	.short	(.L_3 - .L_2)
	.align		4
.L_2:
        /*0010*/ 	.word	index@(_Z9transposePiS_)
        /*0014*/ 	.word	0x00000000


	//----- nvinfo : EIATTR_REGCOUNT
	.align		4
.L_3:
        /*0018*/ 	.byte	0x04, 0x2f
        /*001a*/ 	.short	(.L_5 - .L_4)
	.align		4
.L_4:
        /*001c*/ 	.word	index@(_Z15transposeSharedPiS_)
        /*0020*/ 	.word	0x0000000e


	//----- nvinfo : EIATTR_FRAME_SIZE
	.align		4
.L_5:
        /*0024*/ 	.byte	0x04, 0x11
        /*0026*/ 	.short	(.L_7 - .L_6)
	.align		4
.L_6:
        /*0028*/ 	.word	index@(_Z15transposeSharedPiS_)
        /*002c*/ 	.word	0x00000000


	//----- nvinfo : EIATTR_REGCOUNT
	.align		4
.L_7:
        /*0030*/ 	.byte	0x04, 0x2f
        /*0032*/ 	.short	(.L_9 - .L_8)
	.align		4
.L_8:
        /*0034*/ 	.word	index@(_Z8generatePi)
        /*0038*/ 	.word	0x00000008


	//----- nvinfo : EIATTR_FRAME_SIZE
	.align		4
.L_9:
        /*003c*/ 	.byte	0x04, 0x11
        /*003e*/ 	.short	(.L_11 - .L_10)
	.align		4
.L_10:
        /*0040*/ 	.word	index@(_Z8generatePi)
        /*0044*/ 	.word	0x00000000


	//----- nvinfo : EIATTR_MIN_STACK_SIZE
	.align		4
.L_11:
        /*0048*/ 	.byte	0x04, 0x12
        /*004a*/ 	.short	(.L_13 - .L_12)
	.align		4
.L_12:
        /*004c*/ 	.word	index@(_Z8generatePi)
        /*0050*/ 	.word	0x00000000


	//----- nvinfo : EIATTR_MIN_STACK_SIZE
	.align		4
.L_13:
        /*0054*/ 	.byte	0x04, 0x12
        /*0056*/ 	.short	(.L_15 - .L_14)
	.align		4
.L_14:
        /*0058*/ 	.word	index@(_Z15transposeSharedPiS_)
        /*005c*/ 	.word	0x00000000


	//----- nvinfo : EIATTR_MIN_STACK_SIZE
	.align		4
.L_15:
        /*0060*/ 	.byte	0x04, 0x12
        /*0062*/ 	.short	(.L_17 - .L_16)
	.align		4
.L_16:
        /*0064*/ 	.word	index@(_Z9transposePiS_)
        /*0068*/ 	.word	0x00000000
.L_17:


//--------------------- .nv.compat                --------------------------
	.section	.nv.compat,"",@"SHT_CUDA_COMPAT_INFO"
	.align	4
        /*0000*/ 	.byte	0x02, 0x09, 0x00, 0x00, 0x02, 0x02, 0x01, 0x00, 0x02, 0x05, 0x05, 0x00, 0x03, 0x07, 0x01, 0x01
        /*0010*/ 	.byte	0x02, 0x03, 0x00, 0x00, 0x02, 0x06, 0x01, 0x00, 0x04, 0x0b, 0x08, 0x00, 0x09, 0x00, 0x00, 0x00
        /*0020*/ 	.byte	0x00, 0x00, 0x00, 0x00


//--------------------- .nv.info._Z8generatePi    --------------------------
	.section	.nv.info._Z8generatePi,"",@"SHT_CUDA_INFO"
	.sectionflags	@""
	.align	4


	//----- nvinfo : EIATTR_CUDA_API_VERSION
	.align		4
        /*0000*/ 	.byte	0x04, 0x37
        /*0002*/ 	.short	(.L_19 - .L_18)
.L_18:
        /*0004*/ 	.word	0x00000082


	//----- nvinfo : EIATTR_KPARAM_INFO
	.align		4
.L_19:
        /*0008*/ 	.byte	0x04, 0x17
        /*000a*/ 	.short	(.L_21 - .L_20)
.L_20:
        /*000c*/ 	.word	0x00000000
        /*0010*/ 	.short	0x0000
        /*0012*/ 	.short	0x0000
        /*0014*/ 	.byte	0x00, 0xf5, 0x21, 0x00


	//----- nvinfo : EIATTR_SPARSE_MMA_MASK
	.align		4
.L_21:
        /*0018*/ 	.byte	0x03, 0x50
        /*001a*/ 	.short	0x0000


	//----- nvinfo : EIATTR_MAXREG_COUNT
	.align		4
        /*001c*/ 	.byte	0x03, 0x1b
        /*001e*/ 	.short	0x00ff


	//----- nvinfo : EIATTR_MERCURY_ISA_VERSION
	.align		4
        /*0020*/ 	.byte	0x03, 0x5f
        /*0022*/ 	.short	0x0101


	//----- nvinfo : EIATTR_VRC_CTA_INIT_COUNT
	.align		4
        /*0024*/ 	.byte	0x02, 0x4a
	.zero		1
	.zero		1


	//----- nvinfo : EIATTR_EXIT_INSTR_OFFSETS
	.align		4
        /*0028*/ 	.byte	0x04, 0x1c
        /*002a*/ 	.short	(.L_23 - .L_22)


	//   ....[0]....
.L_22:
        /*002c*/ 	.word	0x00000090


	//----- nvinfo : EIATTR_CBANK_PARAM_SIZE
	.align		4
.L_23:
        /*0030*/ 	.byte	0x03, 0x19
        /*0032*/ 	.short	0x0008


	//----- nvinfo : EIATTR_PARAM_CBANK
	.align		4
        /*0034*/ 	.byte	0x04, 0x0a
        /*0036*/ 	.short	(.L_25 - .L_24)
	.align		4
.L_24:
        /*0038*/ 	.word	index@(.nv.constant0._Z8generatePi)
        /*003c*/ 	.short	0x0380
        /*003e*/ 	.short	0x0008


	//----- nvinfo : EIATTR_SW_WAR
	.align		4
.L_25:
        /*0040*/ 	.byte	0x04, 0x36
        /*0042*/ 	.short	(.L_27 - .L_26)
.L_26:
        /*0044*/ 	.word	0x00000008
.L_27:


//--------------------- .nv.info._Z15transposeSharedPiS_ --------------------------
	.section	.nv.info._Z15transposeSharedPiS_,"",@"SHT_CUDA_INFO"
	.sectionflags	@""
	.align	4


	//----- nvinfo : EIATTR_CUDA_API_VERSION
	.align		4
        /*0000*/ 	.byte	0x04, 0x37
        /*0002*/ 	.short	(.L_29 - .L_28)
.L_28:
        /*0004*/ 	.word	0x00000082


	//----- nvinfo : EIATTR_KPARAM_INFO
	.align		4
.L_29:
        /*0008*/ 	.byte	0x04, 0x17
        /*000a*/ 	.short	(.L_31 - .L_30)
.L_30:
        /*000c*/ 	.word	0x00000000
        /*0010*/ 	.short	0x0001
        /*0012*/ 	.short	0x0008
        /*0014*/ 	.byte	0x00, 0xf5, 0x21, 0x00


	//----- nvinfo : EIATTR_KPARAM_INFO
	.align		4
.L_31:
        /*0018*/ 	.byte	0x04, 0x17
        /*001a*/ 	.short	(.L_33 - .L_32)
.L_32:
        /*001c*/ 	.word	0x00000000
        /*0020*/ 	.short	0x0000
        /*0022*/ 	.short	0x0000
        /*0024*/ 	.byte	0x00, 0xf5, 0x21, 0x00


	//----- nvinfo : EIATTR_SPARSE_MMA_MASK
	.align		4
.L_33:
        /*0028*/ 	.byte	0x03, 0x50
        /*002a*/ 	.short	0x0000


	//----- nvinfo : EIATTR_MAXREG_COUNT
	.align		4
        /*002c*/ 	.byte	0x03, 0x1b
        /*002e*/ 	.short	0x00ff


	//----- nvinfo : EIATTR_NUM_BARRIERS
	.align		4
        /*0030*/ 	.byte	0x02, 0x4c
        /*0032*/ 	.byte	0x01
	.zero		1


	//----- nvinfo : EIATTR_MERCURY_ISA_VERSION
	.align		4
        /*0034*/ 	.byte	0x03, 0x5f
        /*0036*/ 	.short	0x0101


	//----- nvinfo : EIATTR_VRC_CTA_INIT_COUNT
	.align		4
        /*0038*/ 	.byte	0x02, 0x4a
	.zero		1
	.zero		1


	//----- nvinfo : EIATTR_EXIT_INSTR_OFFSETS
	.align		4
        /*003c*/ 	.byte	0x04, 0x1c
        /*003e*/ 	.short	(.L_35 - .L_34)


	//   ....[0]....
.L_34:
        /*0040*/ 	.word	0x00000350


	//----- nvinfo : EIATTR_CBANK_PARAM_SIZE
	.align		4
.L_35:
        /*0044*/ 	.byte	0x03, 0x19
        /*0046*/ 	.short	0x0010


	//----- nvinfo : EIATTR_PARAM_CBANK
	.align		4
        /*0048*/ 	.byte	0x04, 0x0a
        /*004a*/ 	.short	(.L_37 - .L_36)
	.align		4
.L_36:
        /*004c*/ 	.word	index@(.nv.constant0._Z15transposeSharedPiS_)
        /*0050*/ 	.short	0x0380
        /*0052*/ 	.short	0x0010


	//----- nvinfo : EIATTR_SW_WAR
	.align		4
.L_37:
        /*0054*/ 	.byte	0x04, 0x36
        /*0056*/ 	.short	(.L_39 - .L_38)
.L_38:
        /*0058*/ 	.word	0x00000008
.L_39:


//--------------------- .nv.info._Z9transposePiS_ --------------------------
	.section	.nv.info._Z9transposePiS_,"",@"SHT_CUDA_INFO"
	.sectionflags	@""
	.align	4


	//----- nvinfo : EIATTR_CUDA_API_VERSION
	.align		4
        /*0000*/ 	.byte	0x04, 0x37
        /*0002*/ 	.short	(.L_41 - .L_40)
.L_40:
        /*0004*/ 	.word	0x00000082


	//----- nvinfo : EIATTR_KPARAM_INFO
	.align		4
.L_41:
        /*0008*/ 	.byte	0x04, 0x17
        /*000a*/ 	.short	(.L_43 - .L_42)
.L_42:
        /*000c*/ 	.word	0x00000000
        /*0010*/ 	.short	0x0001
        /*0012*/ 	.short	0x0008
        /*0014*/ 	.byte	0x00, 0xf5, 0x21, 0x00


	//----- nvinfo : EIATTR_KPARAM_INFO
	.align		4
.L_43:
        /*0018*/ 	.byte	0x04, 0x17
        /*001a*/ 	.short	(.L_45 - .L_44)
.L_44:
        /*001c*/ 	.word	0x00000000
        /*0020*/ 	.short	0x0000
        /*0022*/ 	.short	0x0000
        /*0024*/ 	.byte	0x00, 0xf5, 0x21, 0x00


	//----- nvinfo : EIATTR_SPARSE_MMA_MASK
	.align		4
.L_45:
        /*0028*/ 	.byte	0x03, 0x50
        /*002a*/ 	.short	0x0000


	//----- nvinfo : EIATTR_MAXREG_COUNT
	.align		4
        /*002c*/ 	.byte	0x03, 0x1b
        /*002e*/ 	.short	0x00ff


	//----- nvinfo : EIATTR_MERCURY_ISA_VERSION
	.align		4
        /*0030*/ 	.byte	0x03, 0x5f
        /*0032*/ 	.short	0x0101


	//----- nvinfo : EIATTR_VRC_CTA_INIT_COUNT
	.align		4
        /*0034*/ 	.byte	0x02, 0x4a
	.zero		1
	.zero		1


	//----- nvinfo : EIATTR_EXIT_INSTR_OFFSETS
	.align		4
        /*0038*/ 	.byte	0x04, 0x1c
        /*003a*/ 	.short	(.L_47 - .L_46)


	//   ....[0]....
.L_46:
        /*003c*/ 	.word	0x000000d0


	//----- nvinfo : EIATTR_CBANK_PARAM_SIZE
	.align		4
.L_47:
        /*0040*/ 	.byte	0x03, 0x19
        /*0042*/ 	.short	0x0010


	//----- nvinfo : EIATTR_PARAM_CBANK
	.align		4
        /*0044*/ 	.byte	0x04, 0x0a
        /*0046*/ 	.short	(.L_49 - .L_48)
	.align		4
.L_48:
        /*0048*/ 	.word	index@(.nv.constant0._Z9transposePiS_)
        /*004c*/ 	.short	0x0380
        /*004e*/ 	.short	0x0010


	//----- nvinfo : EIATTR_SW_WAR
	.align		4
.L_49:
        /*0050*/ 	.byte	0x04, 0x36
        /*0052*/ 	.short	(.L_51 - .L_50)
.L_50:
        /*0054*/ 	.word	0x00000008
.L_51:


//--------------------- .nv.callgraph             --------------------------
	.section	.nv.callgraph,"",@"SHT_CUDA_CALLGRAPH"
	.align	4
	.sectionentsize	8
	.align		4
        /*0000*/ 	.word	0x00000000
	.align		4
        /*0004*/ 	.word	0xffffffff
	.align		4
        /*0008*/ 	.word	0x00000000
	.align		4
        /*000c*/ 	.word	0xfffffffe
	.align		4
        /*0010*/ 	.word	0x00000000
	.align		4
        /*0014*/ 	.word	0xfffffffd
	.align		4
        /*0018*/ 	.word	0x00000000
	.align		4
        /*001c*/ 	.word	0xfffffffc


//--------------------- .text._Z8generatePi       --------------------------
	.section	.text._Z8generatePi,"ax",@progbits
	.align	128
        .global         _Z8generatePi
        .type           _Z8generatePi,@function
        .size           _Z8generatePi,(.L_x_3 - _Z8generatePi)
        .other          _Z8generatePi,@"STO_CUDA_ENTRY STV_DEFAULT"
_Z8generatePi:
.text._Z8generatePi:
[----:B------:R-:W-:Y:S01]  /*0000*/  LDC R1, c[0x0][0x37c] ;  /* 0x0000df00ff017b82 */ /* 0x000fe20000000800 */
[----:B------:R-:W0:Y:S07]  /*0010*/  S2R R5, SR_CTAID.X ;  /* 0x0000000000057919 */ /* 0x000e2e0000002500 */
[----:B------:R-:W1:Y:S01]  /*0020*/  LDC.64 R2, c[0x0][0x380] ;  /* 0x0000e000ff027b82 */ /* 0x000e620000000a00 */
[----:B------:R-:W0:Y:S01]  /*0030*/  LDCU UR6, c[0x0][0x360] ;  /* 0x00006c00ff0677ac */ /* 0x000e220008000800 */
[----:B------:R-:W0:Y:S01]  /*0040*/  S2R R0, SR_TID.X ;  /* 0x0000000000007919 */ /* 0x000e220000002100 */
[----:B------:R-:W2:Y:S01]  /*0050*/  LDCU.64 UR4, c[0x0][0x358] ;  /* 0x00006b00ff0477ac */ /* 0x000ea20008000a00 */
[----:B0-----:R-:W-:-:S04]  /*0060*/  IMAD R5, R5, UR6, R0 ;  /* 0x0000000605057c24 */ /* 0x001fc8000f8e0200 */
[----:B-1----:R-:W-:-:S05]  /*0070*/  IMAD.WIDE R2, R5, 0x4, R2 ;  /* 0x0000000405027825 */ /* 0x002fca00078e0202 */
[----:B--2---:R-:W-:Y:S01]  /*0080*/  STG.E desc[UR4][R2.64], R5 ;  /* 0x0000000502007986 */ /* 0x004fe2000c101904 */
[----:B------:R-:W-:Y:S05]  /*0090*/  EXIT ;  /* 0x000000000000794d */ /* 0x000fea0003800000 */
.L_x_0:
[----:B------:R-:W-:-:S00]  /*00a0*/  BRA `(.L_x_0) ;  /* 0xfffffffc00fc7947 */ /* 0x000fc0000383ffff */
[----:B------:R-:W-:-:S00]  /*00b0*/  NOP ;  /* 0x0000000000007918 */ /* 0x000fc00000000000 */
        /* <DEDUP_REMOVED lines=12> */
.L_x_3:


//--------------------- .text._Z15transposeSharedPiS_ --------------------------
	.section	.text._Z15transposeSharedPiS_,"ax",@progbits
	.align	128
        .global         _Z15transposeSharedPiS_
        .type           _Z15transposeSharedPiS_,@function
        .size           _Z15transposeSharedPiS_,(.L_x_4 - _Z15transposeSharedPiS_)
        .other          _Z15transposeSharedPiS_,@"STO_CUDA_ENTRY STV_DEFAULT"
_Z15transposeSharedPiS_:
.text._Z15transposeSharedPiS_:
[----:B------:R-:W-:Y:S01]  /*0000*/  LDC R1, c[0x0][0x37c] ;  /* 0x0000df00ff017b82 */ /* 0x000fe20000000800 */
[----:B------:R-:W0:Y:S01]  /*0010*/  S2R R2, SR_CTAID.X ;  /* 0x0000000000027919 */ /* 0x000e220000002500 */
[----:B------:R-:W1:Y:S06]  /*0020*/  LDCU UR5, c[0x0][0x360] ;  /* 0x00006c00ff0577ac */ /* 0x000e6c0008000800 */
[----:B------:R-:W2:Y:S01]  /*0030*/  LDC.64 R6, c[0x0][0x380] ;  /* 0x0000e000ff067b82 */ /* 0x000ea20000000a00 */
[----:B------:R-:W0:Y:S01]  /*0040*/  S2R R3, SR_TID.X ;  /* 0x0000000000037919 */ /* 0x000e220000002100 */
[----:B------:R-:W3:Y:S01]  /*0050*/  LDCU UR8, c[0x0][0x364] ;  /* 0x00006c80ff0877ac */ /* 0x000ee20008000800 */
[----:B------:R-:W3:Y:S01]  /*0060*/  S2R R0, SR_CTAID.Y ;  /* 0x0000000000007919 */ /* 0x000ee20000002600 */
[----:B------:R-:W1:Y:S01]  /*0070*/  LDCU UR4, c[0x0][0x370] ;  /* 0x00006e00ff0477ac */ /* 0x000e620008000800 */
[----:B------:R-:W3:Y:S01]  /*0080*/  S2R R4, SR_TID.Y ;  /* 0x0000000000047919 */ /* 0x000ee20000002200 */
[----:B------:R-:W4:Y:S01]  /*0090*/  LDCU.64 UR6, c[0x0][0x358] ;  /* 0x00006b00ff0677ac */ /* 0x000f220008000a00 */
[----:B-1----:R-:W-:-:S02]  /*00a0*/  UIMAD UR4, UR5, UR4, URZ ;  /* 0x00000004050472a4 */ /* 0x002fc4000f8e02ff */
[----:B0-----:R-:W-:Y:S02]  /*00b0*/  IMAD R5, R2, UR5, R3 ;  /* 0x0000000502057c24 */ /* 0x001fe4000f8e0203 */
[----:B---3--:R-:W-:-:S04]  /*00c0*/  IMAD R8, R0, UR8, R4 ;  /* 0x0000000800087c24 */ /* 0x008fc8000f8e0204 */
[----:B------:R-:W-:-:S04]  /*00d0*/  IMAD R5, R8, UR4, R5 ;  /* 0x0000000408057c24 */ /* 0x000fc8000f8e0205 */
[----:B--2---:R-:W-:-:S06]  /*00e0*/  IMAD.WIDE R6, R5, 0x4, R6 ;  /* 0x0000000405067825 */ /* 0x004fcc00078e0206 */
[----:B----4-:R0:W2:Y:S01]  /*00f0*/  LDG.E R6, desc[UR6][R6.64] ;  /* 0x0000000606067981 */ /* 0x0100a2000c1e1900 */
[----:B------:R-:W1:Y:S01]  /*0100*/  I2F.U32.RP R5, UR8 ;  /* 0x0000000800057d06 */ /* 0x000e620008209000 */
[----:B------:R-:W-:Y:S01]  /*0110*/  HFMA2 R8, -RZ, RZ, 0, 0 ;  /* 0x00000000ff087431 */ /* 0x000fe200000001ff */
[----:B------:R-:W-:Y:S01]  /*0120*/  ISETP.NE.U32.AND P2, PT, RZ, UR8, PT ;  /* 0x00000008ff007c0c */ /* 0x000fe2000bf45070 */
[----:B------:R-:W3:Y:S05]  /*0130*/  S2R R10, SR_CgaCtaId ;  /* 0x00000000000a7919 */ /* 0x000eea0000008800 */
[----:B-1----:R-:W1:Y:S02]  /*0140*/  MUFU.RCP R5, R5 ;  /* 0x0000000500057308 */ /* 0x002e640000001000 */
[----:B-1----:R-:W-:-:S06]  /*0150*/  IADD3 R9, PT, PT, R5, 0xffffffe, RZ ;  /* 0x0ffffffe05097810 */ /* 0x002fcc0007ffe0ff */
[----:B------:R-:W1:Y:S02]  /*0160*/  F2I.FTZ.U32.TRUNC.NTZ R9, R9 ;  /* 0x0000000900097305 */ /* 0x000e64000021f000 */
[----:B-1----:R-:W-:-:S05]  /*0170*/  IADD3 R11, PT, PT, RZ, -R9, RZ ;  /* 0x80000009ff0b7210 */ /* 0x002fca0007ffe0ff */
[----:B------:R-:W-:-:S04]  /*0180*/  IMAD R11, R11, UR8, RZ ;  /* 0x000000080b0b7c24 */ /* 0x000fc8000f8e02ff */
[----:B------:R-:W-:-:S04]  /*0190*/  IMAD.HI.U32 R11, R9, R11, R8 ;  /* 0x0000000b090b7227 */ /* 0x000fc800078e0008 */
[----:B------:R-:W-:-:S04]  /*01a0*/  IMAD R8, R4, UR5, R3 ;  /* 0x0000000504087c24 */ /* 0x000fc8000f8e0203 */
[----:B------:R-:W-:-:S05]  /*01b0*/  IMAD.HI.U32 R11, R11, R8, RZ ;  /* 0x000000080b0b7227 */ /* 0x000fca00078e00ff */
[----:B0-----:R-:W-:-:S05]  /*01c0*/  IADD3 R7, PT, PT, -R11, RZ, RZ ;  /* 0x000000ff0b077210 */ /* 0x001fca0007ffe1ff */
[----:B------:R-:W-:-:S05]  /*01d0*/  IMAD R5, R7, UR8, R8 ;  /* 0x0000000807057c24 */ /* 0x000fca000f8e0208 */
[----:B------:R-:W-:-:S13]  /*01e0*/  ISETP.GE.U32.AND P0, PT, R5, UR8, PT ;  /* 0x0000000805007c0c */ /* 0x000fda000bf06070 */
[----:B------:R-:W-:Y:S02]  /*01f0*/  @P0 IADD3 R5, PT, PT, R5, -UR8, RZ ;  /* 0x8000000805050c10 */ /* 0x000fe4000fffe0ff */
[----:B------:R-:W-:Y:S02]  /*0200*/  @P0 IADD3 R11, PT, PT, R11, 0x1, RZ ;  /* 0x000000010b0b0810 */ /* 0x000fe40007ffe0ff */
[----:B------:R-:W-:Y:S02]  /*0210*/  ISETP.GE.U32.AND P1, PT, R5, UR8, PT ;  /* 0x0000000805007c0c */ /* 0x000fe4000bf26070 */
[----:B------:R-:W-:-:S04]  /*0220*/  MOV R5, 0x400 ;  /* 0x0000040000057802 */ /* 0x000fc80000000f00 */
[----:B---3--:R-:W-:-:S05]  /*0230*/  LEA R5, R10, R5, 0x18 ;  /* 0x000000050a057211 */ /* 0x008fca00078ec0ff */
[----:B------:R-:W-:Y:S02]  /*0240*/  IMAD R4, R4, 0x88, R5 ;  /* 0x0000008804047824 */ /* 0x000fe400078e0205 */
[----:B------:R-:W-:Y:S02]  /*0250*/  @P1 IADD3 R11, PT, PT, R11, 0x1, RZ ;  /* 0x000000010b0b1810 */ /* 0x000fe40007ffe0ff */
[----:B------:R-:W-:-:S04]  /*0260*/  @!P2 LOP3.LUT R11, RZ, UR8, RZ, 0x33, !PT ;  /* 0x00000008ff0bac12 */ /* 0x000fc8000f8e33ff */
[----:B------:R-:W-:Y:S01]  /*0270*/  IADD3 R7, PT, PT, -R11, RZ, RZ ;  /* 0x000000ff0b077210 */ /* 0x000fe20007ffe1ff */
[----:B------:R-:W-:-:S04]  /*0280*/  IMAD R2, R2, UR5, R11 ;  /* 0x0000000502027c24 */ /* 0x000fc8000f8e020b */
[----:B------:R-:W-:Y:S01]  /*0290*/  IMAD R8, R7, UR8, R8 ;  /* 0x0000000807087c24 */ /* 0x000fe2000f8e0208 */
[----:B------:R-:W-:-:S03]  /*02a0*/  LEA R7, R3, R4, 0x2 ;  /* 0x0000000403077211 */ /* 0x000fc600078e10ff */
[----:B------:R-:W-:Y:S02]  /*02b0*/  IMAD R10, R8, 0x88, R5 ;  /* 0x00000088080a7824 */ /* 0x000fe400078e0205 */
[----:B------:R-:W0:Y:S01]  /*02c0*/  LDC.64 R4, c[0x0][0x388] ;  /* 0x0000e200ff047b82 */ /* 0x000e220000000a00 */
[----:B------:R-:W-:Y:S02]  /*02d0*/  IMAD R3, R0, UR8, R8 ;  /* 0x0000000800037c24 */ /* 0x000fe4000f8e0208 */
[----:B------:R-:W-:Y:S02]  /*02e0*/  LEA R10, R11, R10, 0x2 ;  /* 0x0000000a0b0a7211 */ /* 0x000fe400078e10ff */
[----:B------:R-:W-:-:S04]  /*02f0*/  IMAD R3, R2, UR4, R3 ;  /* 0x0000000402037c24 */ /* 0x000fc8000f8e0203 */
[----:B0-----:R-:W-:Y:S01]  /*0300*/  IMAD.WIDE R2, R3, 0x4, R4 ;  /* 0x0000000403027825 */ /* 0x001fe200078e0204 */
[----:B--2---:R-:W-:Y:S01]  /*0310*/  STS [R7], R6 ;  /* 0x0000000607007388 */ /* 0x004fe20000000800 */
[----:B------:R-:W-:Y:S06]  /*0320*/  BAR.SYNC.DEFER_BLOCKING 0x0 ;  /* 0x0000000000007b1d */ /* 0x000fec0000010000 */
[----:B------:R-:W0:Y:S04]  /*0330*/  LDS R9, [R10] ;  /* 0x000000000a097984 */ /* 0x000e280000000800 */
[----:B0-----:R-:W-:Y:S01]  /*0340*/  STG.E desc[UR6][R2.64], R9 ;  /* 0x0000000902007986 */ /* 0x001fe2000c101906 */
[----:B------:R-:W-:Y:S05]  /*0350*/  EXIT ;  /* 0x000000000000794d */ /* 0x000fea0003800000 */
.L_x_1:
        /* <DEDUP_REMOVED lines=10> */
.L_x_4:


//--------------------- .text._Z9transposePiS_    --------------------------
	.section	.text._Z9transposePiS_,"ax",@progbits
	.align	128
        .global         _Z9transposePiS_
        .type           _Z9transposePiS_,@function
        .size           _Z9transposePiS_,(.L_x_5 - _Z9transposePiS_)
        .other          _Z9transposePiS_,@"STO_CUDA_ENTRY STV_DEFAULT"
_Z9transposePiS_:
.text._Z9transposePiS_:
[----:B------:R-:W-:Y:S01]  /*0000*/  LDC R1, c[0x0][0x37c] ;  /* 0x0000df00ff017b82 */ /* 0x000fe20000000800 */
[----:B------:R-:W0:Y:S07]  /*0010*/  S2R R7, SR_CTAID.X ;  /* 0x0000000000077919 */ /* 0x000e2e0000002500 */
[----:B------:R-:W1:Y:S01]  /*0020*/  LDC.64 R2, c[0x0][0x380] ;  /* 0x0000e000ff027b82 */ /* 0x000e620000000a00 */
[----:B------:R-:W0:Y:S01]  /*0030*/  LDCU UR6, c[0x0][0x360] ;  /* 0x00006c00ff0677ac */ /* 0x000e220008000800 */
[----:B------:R-:W0:Y:S01]  /*0040*/  S2R R0, SR_TID.X ;  /* 0x0000000000007919 */ /* 0x000e220000002100 */
[----:B------:R-:W2:Y:S01]  /*0050*/  LDCU.64 UR4, c[0x0][0x358] ;  /* 0x00006b00ff0477ac */ /* 0x000ea20008000a00 */
[----:B0-----:R-:W-:-:S04]  /*0060*/  IMAD R5, R7, UR6, R0 ;  /* 0x0000000607057c24 */ /* 0x001fc8000f8e0200 */
[----:B-1----:R-:W-:Y:S02]  /*0070*/  IMAD.WIDE R2, R5, 0x4, R2 ;  /* 0x0000000405027825 */ /* 0x002fe400078e0202 */
[----:B------:R-:W0:Y:S04]  /*0080*/  LDC.64 R4, c[0x0][0x388] ;  /* 0x0000e200ff047b82 */ /* 0x000e280000000a00 */
[----:B--2---:R-:W2:Y:S01]  /*0090*/  LDG.E R3, desc[UR4][R2.64] ;  /* 0x0000000402037981 */ /* 0x004ea2000c1e1900 */
[----:B------:R-:W-:-:S04]  /*00a0*/  IMAD R7, R0, UR6, R7 ;  /* 0x0000000600077c24 */ /* 0x000fc8000f8e0207 */
[----:B0-----:R-:W-:-:S05]  /*00b0*/  IMAD.WIDE R4, R7, 0x4, R4 ;  /* 0x0000000407047825 */ /* 0x001fca00078e0204 */
[----:B--2---:R-:W-:Y:S01]  /*00c0*/  STG.E desc[UR4][R4.64], R3 ;  /* 0x0000000304007986 */ /* 0x004fe2000c101904 */
[----:B------:R-:W-:Y:S05]  /*00d0*/  EXIT ;  /* 0x000000000000794d */ /* 0x000fea0003800000 */
.L_x_2:
        /* <DEDUP_REMOVED lines=10> */
.L_x_5:


//--------------------- .nv.shared.reserved.0     --------------------------
	.section	.nv.shared.reserved.0,"aw",@nobits
	.weak		__nv_reservedSMEM_offset_0_alias
	.size		__nv_reservedSMEM_offset_0_alias, 0, 64
	.other		__nv_reservedSMEM_offset_0_alias,@"STO_CUDA_RESERVED_SHARED STV_DEFAULT"
__nv_reservedSMEM_offset_0_alias:
	.zero		0
	.zero		64


//--------------------- .nv.shared._Z15transposeSharedPiS_ --------------------------
	.section	.nv.shared._Z15transposeSharedPiS_,"aw",@nobits
	.sectionflags	@""
	.align	4
.nv.shared._Z15transposeSharedPiS_:
	.zero		5376


//--------------------- .nv.constant0._Z8generatePi --------------------------
	.section	.nv.constant0._Z8generatePi,"a",@progbits
	.sectionflags	@""
	.align	4
.nv.constant0._Z8generatePi:
	.zero		904


//--------------------- .nv.constant0._Z15transposeSharedPiS_ --------------------------
	.section	.nv.constant0._Z15transposeSharedPiS_,"a",@progbits
	.sectionflags	@""
	.align	4
.nv.constant0._Z15transposeSharedPiS_:
	.zero		912


//--------------------- .nv.constant0._Z9transposePiS_ --------------------------
	.section	.nv.constant0._Z9transposePiS_,"a",@progbits
	.sectionflags	@""
	.align	4
.nv.constant0._Z9transposePiS_:
	.zero		912


//--------------------- SYMBOLS --------------------------

	.type		.nv.reservedSmem.offset0,@object
	.size		.nv.reservedSmem.offset0,0x4
	.type		.nv.reservedSmem.cap,@object
	.size		.nv.reservedSmem.cap,0x4
